//
// Generated by NVIDIA NVVM Compiler
//
// Compiler Build ID: CL-36424714
// Cuda compilation tools, release 13.0, V13.0.88
// Based on NVVM 20.0.0
//

.version 9.0
.target sm_100
.address_size 64

	// .globl	_Z4copyPKfPfi

.visible .entry _Z4copyPKfPfi(
	.param .u64 .ptr .align 1 _Z4copyPKfPfi_param_0,
	.param .u64 .ptr .align 1 _Z4copyPKfPfi_param_1,
	.param .u32 _Z4copyPKfPfi_param_2
)
{
	.reg .pred 	%p<7>;
	.reg .b32 	%r<31>;
	.reg .b32 	%f<6>;
	.reg .b64 	%rd<18>;

	ld.param.u64 	%rd3, [_Z4copyPKfPfi_param_0];
	ld.param.u64 	%rd4, [_Z4copyPKfPfi_param_1];
	ld.param.u32 	%r12, [_Z4copyPKfPfi_param_2];
	cvta.to.global.u64 	%rd1, %rd4;
	cvta.to.global.u64 	%rd2, %rd3;
	mov.u32 	%r13, %ntid.x;
	mov.u32 	%r14, %nctaid.x;
	mul.lo.s32 	%r1, %r13, %r14;
	mov.u32 	%r15, %tid.x;
	mov.u32 	%r16, %ctaid.x;
	mad.lo.s32 	%r29, %r16, %r13, %r15;
	setp.ge.s32 	%p1, %r29, %r12;
	@%p1 bra 	$L__BB0_7;
	add.s32 	%r17, %r29, %r1;
	max.s32 	%r18, %r12, %r17;
	setp.lt.s32 	%p2, %r17, %r12;
	selp.u32 	%r19, 1, 0, %p2;
	add.s32 	%r20, %r17, %r19;
	sub.s32 	%r21, %r18, %r20;
	div.u32 	%r22, %r21, %r1;
	add.s32 	%r3, %r22, %r19;
	and.b32  	%r23, %r3, 3;
	setp.eq.s32 	%p3, %r23, 3;
	@%p3 bra 	$L__BB0_4;
	add.s32 	%r24, %r3, 1;
	and.b32  	%r25, %r24, 3;
	neg.s32 	%r27, %r25;
$L__BB0_3:
	.pragma "nounroll";
	mul.wide.s32 	%rd5, %r29, 4;
	add.s64 	%rd6, %rd1, %rd5;
	add.s64 	%rd7, %rd2, %rd5;
	ld.global.nc.f32 	%f1, [%rd7];
	st.global.f32 	[%rd6], %f1;
	add.s32 	%r29, %r29, %r1;
	add.s32 	%r27, %r27, 1;
	setp.ne.s32 	%p4, %r27, 0;
	@%p4 bra 	$L__BB0_3;
$L__BB0_4:
	setp.lt.u32 	%p5, %r3, 3;
	@%p5 bra 	$L__BB0_7;
	mul.wide.s32 	%rd11, %r1, 4;
	shl.b32 	%r26, %r1, 2;
$L__BB0_6:
	mul.wide.s32 	%rd8, %r29, 4;
	add.s64 	%rd9, %rd2, %rd8;
	ld.global.nc.f32 	%f2, [%rd9];
	add.s64 	%rd10, %rd1, %rd8;
	st.global.f32 	[%rd10], %f2;
	add.s64 	%rd12, %rd9, %rd11;
	ld.global.nc.f32 	%f3, [%rd12];
	add.s64 	%rd13, %rd10, %rd11;
	st.global.f32 	[%rd13], %f3;
	add.s64 	%rd14, %rd12, %rd11;
	ld.global.nc.f32 	%f4, [%rd14];
	add.s64 	%rd15, %rd13, %rd11;
	st.global.f32 	[%rd15], %f4;
	add.s64 	%rd16, %rd14, %rd11;
	ld.global.nc.f32 	%f5, [%rd16];
	add.s64 	%rd17, %rd15, %rd11;
	st.global.f32 	[%rd17], %f5;
	add.s32 	%r29, %r26, %r29;
	setp.lt.s32 	%p6, %r29, %r12;
	@%p6 bra 	$L__BB0_6;
$L__BB0_7:
	ret;

}
	// .globl	_Z6copyf4PK6float4PS_i
.visible .entry _Z6copyf4PK6float4PS_i(
	.param .u64 .ptr .align 1 _Z6copyf4PK6float4PS_i_param_0,
	.param .u64 .ptr .align 1 _Z6copyf4PK6float4PS_i_param_1,
	.param .u32 _Z6copyf4PK6float4PS_i_param_2
)
{
	.reg .pred 	%p<7>;
	.reg .b32 	%r<31>;
	.reg .b32 	%f<21>;
	.reg .b64 	%rd<18>;

	ld.param.u64 	%rd3, [_Z6copyf4PK6float4PS_i_param_0];
	ld.param.u64 	%rd4, [_Z6copyf4PK6float4PS_i_param_1];
	ld.param.u32 	%r12, [_Z6copyf4PK6float4PS_i_param_2];
	cvta.to.global.u64 	%rd1, %rd4;
	cvta.to.global.u64 	%rd2, %rd3;
	mov.u32 	%r13, %ntid.x;
	mov.u32 	%r14, %nctaid.x;
	mul.lo.s32 	%r1, %r13, %r14;
	mov.u32 	%r15, %tid.x;
	mov.u32 	%r16, %ctaid.x;
	mad.lo.s32 	%r29, %r16, %r13, %r15;
	setp.ge.s32 	%p1, %r29, %r12;
	@%p1 bra 	$L__BB1_7;
	add.s32 	%r17, %r29, %r1;
	max.s32 	%r18, %r12, %r17;
	setp.lt.s32 	%p2, %r17, %r12;
	selp.u32 	%r19, 1, 0, %p2;
	add.s32 	%r20, %r17, %r19;
	sub.s32 	%r21, %r18, %r20;
	div.u32 	%r22, %r21, %r1;
	add.s32 	%r3, %r22, %r19;
	and.b32  	%r23, %r3, 3;
	setp.eq.s32 	%p3, %r23, 3;
	@%p3 bra 	$L__BB1_4;
	add.s32 	%r24, %r3, 1;
	and.b32  	%r25, %r24, 3;
	neg.s32 	%r27, %r25;
$L__BB1_3:
	.pragma "nounroll";
	mul.wide.s32 	%rd5, %r29, 16;
	add.s64 	%rd6, %rd2, %rd5;
	add.s64 	%rd7, %rd1, %rd5;
	ld.global.nc.v4.f32 	{%f1, %f2, %f3, %f4}, [%rd6];
	st.global.v4.f32 	[%rd7], {%f1, %f2, %f3, %f4};
	add.s32 	%r29, %r29, %r1;
	add.s32 	%r27, %r27, 1;
	setp.ne.s32 	%p4, %r27, 0;
	@%p4 bra 	$L__BB1_3;
$L__BB1_4:
	setp.lt.u32 	%p5, %r3, 3;
	@%p5 bra 	$L__BB1_7;
	mul.wide.s32 	%rd11, %r1, 16;
	shl.b32 	%r26, %r1, 2;
$L__BB1_6:
	mul.wide.s32 	%rd8, %r29, 16;
	add.s64 	%rd9, %rd1, %rd8;
	add.s64 	%rd10, %rd2, %rd8;
	ld.global.nc.v4.f32 	{%f5, %f6, %f7, %f8}, [%rd10];
	st.global.v4.f32 	[%rd9], {%f5, %f6, %f7, %f8};
	add.s64 	%rd12, %rd9, %rd11;
	add.s64 	%rd13, %rd10, %rd11;
	ld.global.nc.v4.f32 	{%f9, %f10, %f11, %f12}, [%rd13];
	st.global.v4.f32 	[%rd12], {%f9, %f10, %f11, %f12};
	add.s64 	%rd14, %rd12, %rd11;
	add.s64 	%rd15, %rd13, %rd11;
	ld.global.nc.v4.f32 	{%f13, %f14, %f15, %f16}, [%rd15];
	st.global.v4.f32 	[%rd14], {%f13, %f14, %f15, %f16};
	add.s64 	%rd16, %rd14, %rd11;
	add.s64 	%rd17, %rd15, %rd11;
	ld.global.nc.v4.f32 	{%f17, %f18, %f19, %f20}, [%rd17];
	st.global.v4.f32 	[%rd16], {%f17, %f18, %f19, %f20};
	add.s32 	%r29, %r26, %r29;
	setp.lt.s32 	%p6, %r29, %r12;
	@%p6 bra 	$L__BB1_6;
$L__BB1_7:
	ret;

}


// ===== COMPILED SASS (sm_100) =====

	.target	sm_100

	.elftype	@"ET_EXEC"


//--------------------- .note.nv.tkinfo           --------------------------
	.section	.note.nv.tkinfo,"",@"SHT_NOTE"
	.sectionflags	@"SHF_NOTE_NV_TKINFO"
	.tkinfo
        /*0018*/ 	.word	0x00000002
        /*0030*/ 	.string	""
        /*0030*/ 	.string	"ptxas"
        /*0030*/ 	.string	"Cuda compilation tools, release 13.0, V13.0.88"
        /*0030*/ 	.string	"Build cuda_13.0.r13.0/compiler.36424714_0"
        /*0030*/ 	.string	"-arch sm_100 -m 64 "



//--------------------- .note.nv.cuinfo           --------------------------
	.section	.note.nv.cuinfo,"",@"SHT_NOTE"
	.sectionflags	@"SHF_NOTE_NV_CUINFO"
        /*0018*/ 	.short	0x0002
        /*001a*/ 	.short	0x0064
        /*001c*/ 	.short	0x0082
	.zero		2


//--------------------- .nv.info                  --------------------------
	.section	.nv.info,"",@"SHT_CUDA_INFO"
	.align	4


	//----- nvinfo : EIATTR_REGCOUNT
	.align		4
        /*0000*/ 	.byte	0x04, 0x2f
        /*0002*/ 	.short	(.L_1 - .L_0)
	.align		4
.L_0:
        /*0004*/ 	.word	index@(_Z4copyPKfPfi)
        /*0008*/ 	.word	0x0000001a


	//----- nvinfo : EIATTR_FRAME_SIZE
	.align		4
.L_1:
        /*000c*/ 	.byte	0x04, 0x11
        /*000e*/ 	.short	(.L_3 - .L_2)
	.align		4
.L_2:
        /*0010*/ 	.word	index@(_Z4copyPKfPfi)
        /*0014*/ 	.word	0x00000000


	//----- nvinfo : EIATTR_REGCOUNT
	.align		4
.L_3:
        /*0018*/ 	.byte	0x04, 0x2f
        /*001a*/ 	.short	(.L_5 - .L_4)
	.align		4
.L_4:
        /*001c*/ 	.word	index@(_Z6copyf4PK6float4PS_i)
        /*0020*/ 	.word	0x00000020


	//----- nvinfo : EIATTR_FRAME_SIZE
	.align		4
.L_5:
        /*0024*/ 	.byte	0x04, 0x11
        /*0026*/ 	.short	(.L_7 - .L_6)
	.align		4
.L_6:
        /*0028*/ 	.word	index@(_Z6copyf4PK6float4PS_i)
        /*002c*/ 	.word	0x00000000


	//----- nvinfo : EIATTR_MIN_STACK_SIZE
	.align		4
.L_7:
        /*0030*/ 	.byte	0x04, 0x12
        /*0032*/ 	.short	(.L_9 - .L_8)
	.align		4
.L_8:
        /*0034*/ 	.word	index@(_Z6copyf4PK6float4PS_i)
        /*0038*/ 	.word	0x00000000


	//----- nvinfo : EIATTR_MIN_STACK_SIZE
	.align		4
.L_9:
        /*003c*/ 	.byte	0x04, 0x12
        /*003e*/ 	.short	(.L_11 - .L_10)
	.align		4
.L_10:
        /*0040*/ 	.word	index@(_Z4copyPKfPfi)
        /*0044*/ 	.word	0x00000000
.L_11:


//--------------------- .nv.compat                --------------------------
	.section	.nv.compat,"",@"SHT_CUDA_COMPAT_INFO"
	.align	4
        /*0000*/ 	.byte	0x02, 0x09, 0x00, 0x00, 0x02, 0x02, 0x01, 0x00, 0x02, 0x05, 0x05, 0x00, 0x03, 0x07, 0x01, 0x01
        /*0010*/ 	.byte	0x02, 0x03, 0x00, 0x00, 0x02, 0x06, 0x01, 0x00, 0x04, 0x0b, 0x08, 0x00, 0x09, 0x00, 0x00, 0x00
        /*0020*/ 	.byte	0x00, 0x00, 0x00, 0x00


//--------------------- .nv.info._Z6copyf4PK6float4PS_i --------------------------
	.section	.nv.info._Z6copyf4PK6float4PS_i,"",@"SHT_CUDA_INFO"
	.sectionflags	@""
	.align	4


	//----- nvinfo : EIATTR_CUDA_API_VERSION
	.align		4
        /*0000*/ 	.byte	0x04, 0x37
        /*0002*/ 	.short	(.L_13 - .L_12)
.L_12:
        /*0004*/ 	.word	0x00000082


	//----- nvinfo : EIATTR_KPARAM_INFO
	.align		4
.L_13:
        /*0008*/ 	.byte	0x04, 0x17
        /*000a*/ 	.short	(.L_15 - .L_14)
.L_14:
        /*000c*/ 	.word	0x00000000
        /*0010*/ 	.short	0x0002
        /*0012*/ 	.short	0x0010
        /*0014*/ 	.byte	0x00, 0xf0, 0x11, 0x00


	//----- nvinfo : EIATTR_KPARAM_INFO
	.align		4
.L_15:
        /*0018*/ 	.byte	0x04, 0x17
        /*001a*/ 	.short	(.L_17 - .L_16)
.L_16:
        /*001c*/ 	.word	0x00000000
        /*0020*/ 	.short	0x0001
        /*0022*/ 	.short	0x0008
        /*0024*/ 	.byte	0x00, 0xf5, 0x21, 0x00


	//----- nvinfo : EIATTR_KPARAM_INFO
	.align		4
.L_17:
        /*0028*/ 	.byte	0x04, 0x17
        /*002a*/ 	.short	(.L_19 - .L_18)
.L_18:
        /*002c*/ 	.word	0x00000000
        /*0030*/ 	.short	0x0000
        /*0032*/ 	.short	0x0000
        /*0034*/ 	.byte	0x00, 0xf5, 0x21, 0x00


	//----- nvinfo : EIATTR_SPARSE_MMA_MASK
	.align		4
.L_19:
        /*0038*/ 	.byte	0x03, 0x50
        /*003a*/ 	.short	0x0000


	//----- nvinfo : EIATTR_MAXREG_COUNT
	.align		4
        /*003c*/ 	.byte	0x03, 0x1b
        /*003e*/ 	.short	0x00ff


	//----- nvinfo : EIATTR_MERCURY_ISA_VERSION
	.align		4
        /*0040*/ 	.byte	0x03, 0x5f
        /*0042*/ 	.short	0x0101


	//----- nvinfo : EIATTR_VRC_CTA_INIT_COUNT
	.align		4
        /*0044*/ 	.byte	0x02, 0x4a
	.zero		1
	.zero		1


	//----- nvinfo : EIATTR_EXIT_INSTR_OFFSETS
	.align		4
        /*0048*/ 	.byte	0x04, 0x1c
        /*004a*/ 	.short	(.L_21 - .L_20)


	//   ....[0]....
.L_20:
        /*004c*/ 	.word	0x00000090


	//   ....[1]....
        /*0050*/ 	.word	0x00000380


	//   ....[2]....
        /*0054*/ 	.word	0x000004c0


	//----- nvinfo : EIATTR_CRS_STACK_SIZE
	.align		4
.L_21:
        /*0058*/ 	.byte	0x04, 0x1e
        /*005a*/ 	.short	(.L_23 - .L_22)
.L_22:
        /*005c*/ 	.word	0x00000000


	//----- nvinfo : EIATTR_CBANK_PARAM_SIZE
	.align		4
.L_23:
        /*0060*/ 	.byte	0x03, 0x19
        /*0062*/ 	.short	0x0014


	//----- nvinfo : EIATTR_PARAM_CBANK
	.align		4
        /*0064*/ 	.byte	0x04, 0x0a
        /*0066*/ 	.short	(.L_25 - .L_24)
	.align		4
.L_24:
        /*0068*/ 	.word	index@(.nv.constant0._Z6copyf4PK6float4PS_i)
        /*006c*/ 	.short	0x0380
        /*006e*/ 	.short	0x0014


	//----- nvinfo : EIATTR_SW_WAR
	.align		4
.L_25:
        /*0070*/ 	.byte	0x04, 0x36
        /*0072*/ 	.short	(.L_27 - .L_26)
.L_26:
        /*0074*/ 	.word	0x00000008
.L_27:


//--------------------- .nv.info._Z4copyPKfPfi    --------------------------
	.section	.nv.info._Z4copyPKfPfi,"",@"SHT_CUDA_INFO"
	.sectionflags	@""
	.align	4


	//----- nvinfo : EIATTR_CUDA_API_VERSION
	.align		4
        /*0000*/ 	.byte	0x04, 0x37
        /*0002*/ 	.short	(.L_29 - .L_28)
.L_28:
        /*0004*/ 	.word	0x00000082


	//----- nvinfo : EIATTR_KPARAM_INFO
	.align		4
.L_29:
        /*0008*/ 	.byte	0x04, 0x17
        /*000a*/ 	.short	(.L_31 - .L_30)
.L_30:
        /*000c*/ 	.word	0x00000000
        /*0010*/ 	.short	0x0002
        /*0012*/ 	.short	0x0010
        /*0014*/ 	.byte	0x00, 0xf0, 0x11, 0x00


	//----- nvinfo : EIATTR_KPARAM_INFO
	.align		4
.L_31:
        /*0018*/ 	.byte	0x04, 0x17
        /*001a*/ 	.short	(.L_33 - .L_32)
.L_32:
        /*001c*/ 	.word	0x00000000
        /*0020*/ 	.short	0x0001
        /*0022*/ 	.short	0x0008
        /*0024*/ 	.byte	0x00, 0xf5, 0x21, 0x00


	//----- nvinfo : EIATTR_KPARAM_INFO
	.align		4
.L_33:
        /*0028*/ 	.byte	0x04, 0x17
        /*002a*/ 	.short	(.L_35 - .L_34)
.L_34:
        /*002c*/ 	.word	0x00000000
        /*0030*/ 	.short	0x0000
        /*0032*/ 	.short	0x0000
        /*0034*/ 	.byte	0x00, 0xf5, 0x21, 0x00


	//----- nvinfo : EIATTR_SPARSE_MMA_MASK
	.align		4
.L_35:
        /*0038*/ 	.byte	0x03, 0x50
        /*003a*/ 	.short	0x0000


	//----- nvinfo : EIATTR_MAXREG_COUNT
	.align		4
        /*003c*/ 	.byte	0x03, 0x1b
        /*003e*/ 	.short	0x00ff


	//----- nvinfo : EIATTR_MERCURY_ISA_VERSION
	.align		4
        /*0040*/ 	.byte	0x03, 0x5f
        /*0042*/ 	.short	0x0101


	//----- nvinfo : EIATTR_VRC_CTA_INIT_COUNT
	.align		4
        /*0044*/ 	.byte	0x02, 0x4a
	.zero		1
	.zero		1


	//----- nvinfo : EIATTR_EXIT_INSTR_OFFSETS
	.align		4
        /*0048*/ 	.byte	0x04, 0x1c
        /*004a*/ 	.short	(.L_37 - .L_36)


	//   ....[0]....
.L_36:
        /*004c*/ 	.word	0x00000090


	//   ....[1]....
        /*0050*/ 	.word	0x00000380


	//   ....[2]....
        /*0054*/ 	.word	0x000004c0


	//----- nvinfo : EIATTR_CRS_STACK_SIZE
	.align		4
.L_37:
        /*0058*/ 	.byte	0x04, 0x1e
        /*005a*/ 	.short	(.L_39 - .L_38)
.L_38:
        /*005c*/ 	.word	0x00000000


	//----- nvinfo : EIATTR_CBANK_PARAM_SIZE
	.align		4
.L_39:
        /*0060*/ 	.byte	0x03, 0x19
        /*0062*/ 	.short	0x0014


	//----- nvinfo : EIATTR_PARAM_CBANK
	.align		4
        /*0064*/ 	.byte	0x04, 0x0a
        /*0066*/ 	.short	(.L_41 - .L_40)
	.align		4
.L_40:
        /*0068*/ 	.word	index@(.nv.constant0._Z4copyPKfPfi)
        /*006c*/ 	.short	0x0380
        /*006e*/ 	.short	0x0014


	//----- nvinfo : EIATTR_SW_WAR
	.align		4
.L_41:
        /*0070*/ 	.byte	0x04, 0x36
        /*0072*/ 	.short	(.L_43 - .L_42)
.L_42:
        /*0074*/ 	.word	0x00000008
.L_43:


//--------------------- .nv.callgraph             --------------------------
	.section	.nv.callgraph,"",@"SHT_CUDA_CALLGRAPH"
	.align	4
	.sectionentsize	8
	.align		4
        /*0000*/ 	.word	0x00000000
	.align		4
        /*0004*/ 	.word	0xffffffff
	.align		4
        /*0008*/ 	.word	0x00000000
	.align		4
        /*000c*/ 	.word	0xfffffffe
	.align		4
        /*0010*/ 	.word	0x00000000
	.align		4
        /*0014*/ 	.word	0xfffffffd
	.align		4
        /*0018*/ 	.word	0x00000000
	.align		4
        /*001c*/ 	.word	0xfffffffc


//--------------------- .text._Z6copyf4PK6float4PS_i --------------------------
	.section	.text._Z6copyf4PK6float4PS_i,"ax",@progbits
	.align	128
        .global         _Z6copyf4PK6float4PS_i
        .type           _Z6copyf4PK6float4PS_i,@function
        .size           _Z6copyf4PK6float4PS_i,(.L_x_10 - _Z6copyf4PK6float4PS_i)
        .other          _Z6copyf4PK6float4PS_i,@"STO_CUDA_ENTRY STV_DEFAULT"
_Z6copyf4PK6float4PS_i:
.text._Z6copyf4PK6float4PS_i:
[----:B------:R-:W-:Y:S01]  /*0000*/  LDC R1, c[0x0][0x37c] ;  /* 0x0000df00ff017b82 */ /* 0x000fe20000000800 */
[----:B------:R-:W0:Y:S01]  /*0010*/  S2R R23, SR_TID.X ;  /* 0x0000000000177919 */ /* 0x000e220000002100 */
[----:B------:R-:W1:Y:S06]  /*0020*/  LDCU UR4, c[0x0][0x360] ;  /* 0x00006c00ff0477ac */ /* 0x000e6c0008000800 */
[----:B------:R-:W1:Y:S01]  /*0030*/  LDC R0, c[0x0][0x370] ;  /* 0x0000dc00ff007b82 */ /* 0x000e620000000800 */
[----:B------:R-:W0:Y:S01]  /*0040*/  S2R R2, SR_CTAID.X ;  /* 0x0000000000027919 */ /* 0x000e220000002500 */
[----:B------:R-:W2:Y:S01]  /*0050*/  LDCU UR6, c[0x0][0x390] ;  /* 0x00007200ff0677ac */ /* 0x000ea20008000800 */
[----:B-1----:R-:W-:-:S02]  /*0060*/  IMAD R0, R0, UR4, RZ ;  /* 0x0000000400007c24 */ /* 0x002fc4000f8e02ff */
[----:B0-----:R-:W-:-:S05]  /*0070*/  IMAD R23, R2, UR4, R23 ;  /* 0x0000000402177c24 */ /* 0x001fca000f8e0217 */
[----:B--2---:R-:W-:-:S13]  /*0080*/  ISETP.GE.AND P0, PT, R23, UR6, PT ;  /* 0x0000000617007c0c */ /* 0x004fda000bf06270 */
[----:B------:R-:W-:Y:S05]  /*0090*/  @P0 EXIT ;  /* 0x000000000000094d */ /* 0x000fea0003800000 */
[----:B------:R-:W0:Y:S01]  /*00a0*/  I2F.U32.RP R7, R0 ;  /* 0x0000000000077306 */ /* 0x000e220000209000 */
[C---:B------:R-:W-:Y:S01]  /*00b0*/  IADD3 R4, PT, PT, R0.reuse, R23, RZ ;  /* 0x0000001700047210 */ /* 0x040fe20007ffe0ff */
[----:B------:R-:W-:Y:S01]  /*00c0*/  IMAD.MOV R9, RZ, RZ, -R0 ;  /* 0x000000ffff097224 */ /* 0x000fe200078e0a00 */
[----:B------:R-:W-:Y:S01]  /*00d0*/  ISETP.NE.U32.AND P2, PT, R0, RZ, PT ;  /* 0x000000ff0000720c */ /* 0x000fe20003f45070 */
[----:B------:R-:W1:Y:S01]  /*00e0*/  LDC.64 R20, c[0x0][0x388] ;  /* 0x0000e200ff147b82 */ /* 0x000e620000000a00 */
[C---:B------:R-:W-:Y:S01]  /*00f0*/  ISETP.GE.AND P0, PT, R4.reuse, UR6, PT ;  /* 0x0000000604007c0c */ /* 0x040fe2000bf06270 */
[----:B------:R-:W2:Y:S01]  /*0100*/  LDCU.64 UR4, c[0x0][0x358] ;  /* 0x00006b00ff0477ac */ /* 0x000ea20008000a00 */
[----:B------:R-:W-:Y:S01]  /*0110*/  VIMNMX R5, PT, PT, R4, UR6, !PT ;  /* 0x0000000604057c48 */ /* 0x000fe2000ffe0100 */
[----:B------:R-:W-:Y:S01]  /*0120*/  BSSY.RECONVERGENT B0, `(.L_x_0) ;  /* 0x0000025000007945 */ /* 0x000fe20003800200 */
[----:B------:R-:W-:-:S04]  /*0130*/  SEL R6, RZ, 0x1, P0 ;  /* 0x00000001ff067807 */ /* 0x000fc80000000000 */
[----:B------:R-:W-:Y:S01]  /*0140*/  IADD3 R5, PT, PT, R5, -R4, -R6 ;  /* 0x8000000405057210 */ /* 0x000fe20007ffe806 */
[----:B0-----:R-:W0:Y:S02]  /*0150*/  MUFU.RCP R7, R7 ;  /* 0x0000000700077308 */ /* 0x001e240000001000 */
[----:B0-----:R-:W-:-:S06]  /*0160*/  IADD3 R2, PT, PT, R7, 0xffffffe, RZ ;  /* 0x0ffffffe07027810 */ /* 0x001fcc0007ffe0ff */
[----:B------:R0:W3:Y:S02]  /*0170*/  F2I.FTZ.U32.TRUNC.NTZ R3, R2 ;  /* 0x0000000200037305 */ /* 0x0000e4000021f000 */
[----:B0-----:R-:W-:Y:S02]  /*0180*/  IMAD.MOV.U32 R2, RZ, RZ, RZ ;  /* 0x000000ffff027224 */ /* 0x001fe400078e00ff */
[----:B---3--:R-:W-:-:S04]  /*0190*/  IMAD R9, R9, R3, RZ ;  /* 0x0000000309097224 */ /* 0x008fc800078e02ff */
[----:B------:R-:W-:-:S06]  /*01a0*/  IMAD.HI.U32 R8, R3, R9, R2 ;  /* 0x0000000903087227 */ /* 0x000fcc00078e0002 */
[----:B------:R-:W-:-:S05]  /*01b0*/  IMAD.HI.U32 R7, R8, R5, RZ ;  /* 0x0000000508077227 */ /* 0x000fca00078e00ff */
[----:B------:R-:W-:-:S05]  /*01c0*/  IADD3 R2, PT, PT, -R7, RZ, RZ ;  /* 0x000000ff07027210 */ /* 0x000fca0007ffe1ff */
[----:B------:R-:W-:Y:S02]  /*01d0*/  IMAD R5, R0, R2, R5 ;  /* 0x0000000200057224 */ /* 0x000fe400078e0205 */
[----:B------:R-:W0:Y:S03]  /*01e0*/  LDC.64 R2, c[0x0][0x380] ;  /* 0x0000e000ff027b82 */ /* 0x000e260000000a00 */
[----:B------:R-:W-:-:S13]  /*01f0*/  ISETP.GE.U32.AND P0, PT, R5, R0, PT ;  /* 0x000000000500720c */ /* 0x000fda0003f06070 */
[----:B------:R-:W-:Y:S01]  /*0200*/  @P0 IMAD.IADD R5, R5, 0x1, -R0 ;  /* 0x0000000105050824 */ /* 0x000fe200078e0a00 */
[----:B------:R-:W-:-:S04]  /*0210*/  @P0 IADD3 R7, PT, PT, R7, 0x1, RZ ;  /* 0x0000000107070810 */ /* 0x000fc80007ffe0ff */
[----:B------:R-:W-:-:S13]  /*0220*/  ISETP.GE.U32.AND P1, PT, R5, R0, PT ;  /* 0x000000000500720c */ /* 0x000fda0003f26070 */
[----:B------:R-:W-:Y:S01]  /*0230*/  @P1 VIADD R7, R7, 0x1 ;  /* 0x0000000107071836 */ /* 0x000fe20000000000 */
[----:B------:R-:W-:-:S04]  /*0240*/  @!P2 LOP3.LUT R7, RZ, R0, RZ, 0x33, !PT ;  /* 0x00000000ff07a212 */ /* 0x000fc800078e33ff */
[----:B------:R-:W-:-:S04]  /*0250*/  IADD3 R4, PT, PT, R6, R7, RZ ;  /* 0x0000000706047210 */ /* 0x000fc80007ffe0ff */
[C---:B------:R-:W-:Y:S02]  /*0260*/  LOP3.LUT R5, R4.reuse, 0x3, RZ, 0xc0, !PT ;  /* 0x0000000304057812 */ /* 0x040fe400078ec0ff */
[----:B------:R-:W-:Y:S02]  /*0270*/  ISETP.GE.U32.AND P1, PT, R4, 0x3, PT ;  /* 0x000000030400780c */ /* 0x000fe40003f26070 */
[----:B------:R-:W-:-:S13]  /*0280*/  ISETP.NE.AND P0, PT, R5, 0x3, PT ;  /* 0x000000030500780c */ /* 0x000fda0003f05270 */
[----:B012---:R-:W-:Y:S05]  /*0290*/  @!P0 BRA `(.L_x_1) ;  /* 0x0000000000348947 */ /* 0x007fea0003800000 */
[----:B------:R-:W0:Y:S01]  /*02a0*/  LDC.64 R10, c[0x0][0x380] ;  /* 0x0000e000ff0a7b82 */ /* 0x000e220000000a00 */
[----:B------:R-:W-:-:S05]  /*02b0*/  VIADD R4, R4, 0x1 ;  /* 0x0000000104047836 */ /* 0x000fca0000000000 */
[----:B------:R-:W-:Y:S02]  /*02c0*/  LOP3.LUT R4, R4, 0x3, RZ, 0xc0, !PT ;  /* 0x0000000304047812 */ /* 0x000fe400078ec0ff */
[----:B------:R-:W1:Y:S02]  /*02d0*/  LDC.64 R12, c[0x0][0x388] ;  /* 0x0000e200ff0c7b82 */ /* 0x000e640000000a00 */
[----:B------:R-:W-:-:S07]  /*02e0*/  IADD3 R14, PT, PT, -R4, RZ, RZ ;  /* 0x000000ff040e7210 */ /* 0x000fce0007ffe1ff */
.L_x_2:
[----:B0-2---:R-:W-:-:S06]  /*02f0*/  IMAD.WIDE R4, R23, 0x10, R10 ;  /* 0x0000001017047825 */ /* 0x005fcc00078e020a */
[----:B------:R-:W2:Y:S01]  /*0300*/  LDG.E.128.CONSTANT R4, desc[UR4][R4.64] ;  /* 0x0000000404047981 */ /* 0x000ea2000c1e9d00 */
[----:B-1----:R-:W-:Y:S01]  /*0310*/  IMAD.WIDE R8, R23, 0x10, R12 ;  /* 0x0000001017087825 */ /* 0x002fe200078e020c */
[----:B------:R-:W-:-:S03]  /*0320*/  IADD3 R23, PT, PT, R0, R23, RZ ;  /* 0x0000001700177210 */ /* 0x000fc60007ffe0ff */
[----:B------:R-:W-:-:S05]  /*0330*/  VIADD R14, R14, 0x1 ;  /* 0x000000010e0e7836 */ /* 0x000fca0000000000 */
[----:B------:R-:W-:Y:S01]  /*0340*/  ISETP.NE.AND P0, PT, R14, RZ, PT ;  /* 0x000000ff0e00720c */ /* 0x000fe20003f05270 */
[----:B--2---:R2:W-:-:S12]  /*0350*/  STG.E.128 desc[UR4][R8.64], R4 ;  /* 0x0000000408007986 */ /* 0x0045d8000c101d04 */
[----:B------:R-:W-:Y:S05]  /*0360*/  @P0 BRA `(.L_x_2) ;  /* 0xfffffffc00e00947 */ /* 0x000fea000383ffff */
.L_x_1:
[----:B------:R-:W-:Y:S05]  /*0370*/  BSYNC.RECONVERGENT B0 ;  /* 0x0000000000007941 */ /* 0x000fea0003800200 */
.L_x_0:
[----:B------:R-:W-:Y:S05]  /*0380*/  @!P1 EXIT ;  /* 0x000000000000994d */ /* 0x000fea0003800000 */
.L_x_3:
[----:B--2---:R-:W-:-:S04]  /*0390*/  IMAD.WIDE R4, R23, 0x10, R2 ;  /* 0x0000001017047825 */ /* 0x004fc800078e0202 */
[C---:B-1----:R-:W-:Y:S02]  /*03a0*/  IMAD.WIDE R8, R0.reuse, 0x10, R4 ;  /* 0x0000001000087825 */ /* 0x042fe400078e0204 */
[----:B------:R-:W2:Y:S02]  /*03b0*/  LDG.E.128.CONSTANT R4, desc[UR4][R4.64] ;  /* 0x0000000404047981 */ /* 0x000ea4000c1e9d00 */
[C---:B------:R-:W-:Y:S02]  /*03c0*/  IMAD.WIDE R12, R0.reuse, 0x10, R8 ;  /* 0x00000010000c7825 */ /* 0x040fe400078e0208 */
[----:B------:R-:W3:Y:S02]  /*03d0*/  LDG.E.128.CONSTANT R8, desc[UR4][R8.64] ;  /* 0x0000000408087981 */ /* 0x000ee4000c1e9d00 */
[----:B------:R-:W-:Y:S02]  /*03e0*/  IMAD.WIDE R16, R0, 0x10, R12 ;  /* 0x0000001000107825 */ /* 0x000fe400078e020c */
[----:B------:R-:W4:Y:S04]  /*03f0*/  LDG.E.128.CONSTANT R12, desc[UR4][R12.64] ;  /* 0x000000040c0c7981 */ /* 0x000f28000c1e9d00 */
[----:B------:R-:W5:Y:S01]  /*0400*/  LDG.E.128.CONSTANT R16, desc[UR4][R16.64] ;  /* 0x0000000410107981 */ /* 0x000f62000c1e9d00 */
[----:B------:R-:W-:-:S04]  /*0410*/  IMAD.WIDE R26, R23, 0x10, R20 ;  /* 0x00000010171a7825 */ /* 0x000fc800078e0214 */
[C---:B------:R-:W-:Y:S01]  /*0420*/  IMAD.WIDE R24, R0.reuse, 0x10, R26 ;  /* 0x0000001000187825 */ /* 0x040fe200078e021a */
[----:B------:R-:W-:-:S04]  /*0430*/  LEA R23, R0, R23, 0x2 ;  /* 0x0000001700177211 */ /* 0x000fc800078e10ff */
[----:B------:R-:W-:Y:S01]  /*0440*/  ISETP.GE.AND P0, PT, R23, UR6, PT ;  /* 0x0000000617007c0c */ /* 0x000fe2000bf06270 */
[----:B--2---:R0:W-:Y:S04]  /*0450*/  STG.E.128 desc[UR4][R26.64], R4 ;  /* 0x000000041a007986 */ /* 0x0041e8000c101d04 */
[----:B---3--:R1:W-:Y:S01]  /*0460*/  STG.E.128 desc[UR4][R24.64], R8 ;  /* 0x0000000818007986 */ /* 0x0083e2000c101d04 */
[----:B0-----:R-:W-:-:S04]  /*0470*/  IMAD.WIDE R26, R0, 0x10, R24 ;  /* 0x00000010001a7825 */ /* 0x001fc800078e0218 */
[----:B------:R-:W-:Y:S01]  /*0480*/  IMAD.WIDE R28, R0, 0x10, R26 ;  /* 0x00000010001c7825 */ /* 0x000fe200078e021a */
[----:B----4-:R1:W-:Y:S04]  /*0490*/  STG.E.128 desc[UR4][R26.64], R12 ;  /* 0x0000000c1a007986 */ /* 0x0103e8000c101d04 */
[----:B-----5:R1:W-:Y:S01]  /*04a0*/  STG.E.128 desc[UR4][R28.64], R16 ;  /* 0x000000101c007986 */ /* 0x0203e2000c101d04 */
[----:B------:R-:W-:Y:S05]  /*04b0*/  @!P0 BRA `(.L_x_3) ;  /* 0xfffffffc00b48947 */ /* 0x000fea000383ffff */
[----:B------:R-:W-:Y:S05]  /*04c0*/  EXIT ;  /* 0x000000000000794d */ /* 0x000fea0003800000 */
.L_x_4:
[----:B------:R-:W-:-:S00]  /*04d0*/  BRA `(.L_x_4) ;  /* 0xfffffffc00fc7947 */ /* 0x000fc0000383ffff */
[----:B------:R-:W-:-:S00]  /*04e0*/  NOP ;  /* 0x0000000000007918 */ /* 0x000fc00000000000 */
        /* <DEDUP_REMOVED lines=9> */
.L_x_10:


//--------------------- .text._Z4copyPKfPfi       --------------------------
	.section	.text._Z4copyPKfPfi,"ax",@progbits
	.align	128
        .global         _Z4copyPKfPfi
        .type           _Z4copyPKfPfi,@function
        .size           _Z4copyPKfPfi,(.L_x_11 - _Z4copyPKfPfi)
        .other          _Z4copyPKfPfi,@"STO_CUDA_ENTRY STV_DEFAULT"
_Z4copyPKfPfi:
.text._Z4copyPKfPfi:
        /* <DEDUP_REMOVED lines=14> */
[----:B------:R-:W1:Y:S01]  /*00e0*/  LDCU.64 UR4, c[0x0][0x358] ;  /* 0x00006b00ff0477ac */ /* 0x000e620008000a00 */
[C---:B------:R-:W-:Y:S01]  /*00f0*/  ISETP.GE.AND P0, PT, R4.reuse, UR6, PT ;  /* 0x0000000604007c0c */ /* 0x040fe2000bf06270 */
[----:B------:R-:W-:Y:S01]  /*0100*/  BSSY.RECONVERGENT B0, `(.L_x_5) ;  /* 0x0000027000007945 */ /* 0x000fe20003800200 */
[----:B------:R-:W-:Y:S02]  /*0110*/  VIMNMX R5, PT, PT, R4, UR6, !PT ;  /* 0x0000000604057c48 */ /* 0x000fe4000ffe0100 */
[----:B------:R-:W-:-:S04]  /*0120*/  SEL R6, RZ, 0x1, P0 ;  /* 0x00000001ff067807 */ /* 0x000fc80000000000 */
[----:B------:R-:W-:Y:S01]  /*0130*/  IADD3 R5, PT, PT, R5, -R4, -R6 ;  /* 0x8000000405057210 */ /* 0x000fe20007ffe806 */
[----:B0-----:R-:W0:Y:S02]  /*0140*/  MUFU.RCP R8, R8 ;  /* 0x0000000800087308 */ /* 0x001e240000001000 */
[----:B0-----:R-:W-:-:S06]  /*0150*/  IADD3 R2, PT, PT, R8, 0xffffffe, RZ ;  /* 0x0ffffffe08027810 */ /* 0x001fcc0007ffe0ff */
[----:B------:R0:W2:Y:S02]  /*0160*/  F2I.FTZ.U32.TRUNC.NTZ R3, R2 ;  /* 0x0000000200037305 */ /* 0x0000a4000021f000 */
[----:B0-----:R-:W-:Y:S02]  /*0170*/  IMAD.MOV.U32 R2, RZ, RZ, RZ ;  /* 0x000000ffff027224 */ /* 0x001fe400078e00ff */
[----:B--2---:R-:W-:-:S04]  /*0180*/  IMAD R9, R9, R3, RZ ;  /* 0x0000000309097224 */ /* 0x004fc800078e02ff */
        /* <DEDUP_REMOVED lines=8> */
[-C--:B------:R-:W-:Y:S02]  /*0210*/  ISETP.GE.U32.AND P1, PT, R5, R0.reuse, PT ;  /* 0x000000000500720c */ /* 0x080fe40003f26070 */
[----:B------:R-:W2:Y:S11]  /*0220*/  LDC.64 R4, c[0x0][0x380] ;  /* 0x0000e000ff047b82 */ /* 0x000eb60000000a00 */
[----:B------:R-:W-:Y:S01]  /*0230*/  @P1 VIADD R9, R9, 0x1 ;  /* 0x0000000109091836 */ /* 0x000fe20000000000 */
[----:B------:R-:W-:-:S04]  /*0240*/  @!P2 LOP3.LUT R9, RZ, R0, RZ, 0x33, !PT ;  /* 0x00000000ff09a212 */ /* 0x000fc800078e33ff */
[----:B------:R-:W-:-:S04]  /*0250*/  IADD3 R6, PT, PT, R6, R9, RZ ;  /* 0x0000000906067210 */ /* 0x000fc80007ffe0ff */
[C---:B------:R-:W-:Y:S02]  /*0260*/  LOP3.LUT R8, R6.reuse, 0x3, RZ, 0xc0, !PT ;  /* 0x0000000306087812 */ /* 0x040fe400078ec0ff */
[----:B------:R-:W-:Y:S02]  /*0270*/  ISETP.GE.U32.AND P1, PT, R6, 0x3, PT ;  /* 0x000000030600780c */ /* 0x000fe40003f26070 */
[----:B------:R-:W-:-:S13]  /*0280*/  ISETP.NE.AND P0, PT, R8, 0x3, PT ;  /* 0x000000030800780c */ /* 0x000fda0003f05270 */
[----:B01----:R-:W-:Y:S05]  /*0290*/  @!P0 BRA `(.L_x_6) ;  /* 0x0000000000348947 */ /* 0x003fea0003800000 */
[----:B------:R-:W0:Y:S01]  /*02a0*/  LDC.64 R14, c[0x0][0x380] ;  /* 0x0000e000ff0e7b82 */ /* 0x000e220000000a00 */
[----:B------:R-:W-:-:S05]  /*02b0*/  VIADD R6, R6, 0x1 ;  /* 0x0000000106067836 */ /* 0x000fca0000000000 */
[----:B------:R-:W-:Y:S02]  /*02c0*/  LOP3.LUT R6, R6, 0x3, RZ, 0xc0, !PT ;  /* 0x0000000306067812 */ /* 0x000fe400078ec0ff */
[----:B------:R-:W1:Y:S02]  /*02d0*/  LDC.64 R12, c[0x0][0x388] ;  /* 0x0000e200ff0c7b82 */ /* 0x000e640000000a00 */
[----:B------:R-:W-:-:S07]  /*02e0*/  IADD3 R6, PT, PT, -R6, RZ, RZ ;  /* 0x000000ff06067210 */ /* 0x000fce0007ffe1ff */
.L_x_7:
[----:B0--3--:R-:W-:-:S06]  /*02f0*/  IMAD.WIDE R10, R7, 0x4, R14 ;  /* 0x00000004070a7825 */ /* 0x009fcc00078e020e */
[----:B------:R-:W3:Y:S01]  /*0300*/  LDG.E.CONSTANT R11, desc[UR4][R10.64] ;  /* 0x000000040a0b7981 */ /* 0x000ee2000c1e9900 */
[----:B-1----:R-:W-:Y:S01]  /*0310*/  IMAD.WIDE R8, R7, 0x4, R12 ;  /* 0x0000000407087825 */ /* 0x002fe200078e020c */
[----:B------:R-:W-:-:S03]  /*0320*/  IADD3 R7, PT, PT, R0, R7, RZ ;  /* 0x0000000700077210 */ /* 0x000fc60007ffe0ff */
[----:B------:R-:W-:-:S05]  /*0330*/  VIADD R6, R6, 0x1 ;  /* 0x0000000106067836 */ /* 0x000fca0000000000 */
[----:B------:R-:W-:Y:S01]  /*0340*/  ISETP.NE.AND P0, PT, R6, RZ, PT ;  /* 0x000000ff0600720c */ /* 0x000fe20003f05270 */
[----:B---3--:R3:W-:-:S12]  /*0350*/  STG.E desc[UR4][R8.64], R11 ;  /* 0x0000000b08007986 */ /* 0x0087d8000c101904 */
[----:B------:R-:W-:Y:S05]  /*0360*/  @P0 BRA `(.L_x_7) ;  /* 0xfffffffc00e00947 */ /* 0x000fea000383ffff */
.L_x_6:
[----:B------:R-:W-:Y:S05]  /*0370*/  BSYNC.RECONVERGENT B0 ;  /* 0x0000000000007941 */ /* 0x000fea0003800200 */
.L_x_5:
[----:B------:R-:W-:Y:S05]  /*0380*/  @!P1 EXIT ;  /* 0x000000000000994d */ /* 0x000fea0003800000 */
.L_x_8:
[----:B0-2---:R-:W-:-:S04]  /*0390*/  IMAD.WIDE R20, R7, 0x4, R4 ;  /* 0x0000000407147825 */ /* 0x005fc800078e0204 */
[C---:B---3--:R-:W-:Y:S02]  /*03a0*/  IMAD.WIDE R8, R0.reuse, 0x4, R20 ;  /* 0x0000000400087825 */ /* 0x048fe400078e0214 */
[----:B------:R-:W2:Y:S02]  /*03b0*/  LDG.E.CONSTANT R21, desc[UR4][R20.64] ;  /* 0x0000000414157981 */ /* 0x000ea4000c1e9900 */
[C---:B------:R-:W-:Y:S02]  /*03c0*/  IMAD.WIDE R12, R0.reuse, 0x4, R8 ;  /* 0x00000004000c7825 */ /* 0x040fe400078e0208 */
[----:B------:R-:W3:Y:S02]  /*03d0*/  LDG.E.CONSTANT R9, desc[UR4][R8.64] ;  /* 0x0000000408097981 */ /* 0x000ee4000c1e9900 */
[----:B------:R-:W-:Y:S02]  /*03e0*/  IMAD.WIDE R16, R0, 0x4, R12 ;  /* 0x0000000400107825 */ /* 0x000fe400078e020c */
[----:B------:R-:W4:Y:S04]  /*03f0*/  LDG.E.CONSTANT R13, desc[UR4][R12.64] ;  /* 0x000000040c0d7981 */ /* 0x000f28000c1e9900 */
[----:B------:R-:W5:Y:S01]  /*0400*/  LDG.E.CONSTANT R17, desc[UR4][R16.64] ;  /* 0x0000000410117981 */ /* 0x000f62000c1e9900 */
[----:B------:R-:W-:-:S04]  /*0410*/  IMAD.WIDE R22, R7, 0x4, R2 ;  /* 0x0000000407167825 */ /* 0x000fc800078e0202 */
[----:B------:R-:W-:-:S04]  /*0420*/  IMAD.WIDE R10, R0, 0x4, R22 ;  /* 0x00000004000a7825 */ /* 0x000fc800078e0216 */
[----:B------:R-:W-:-:S04]  /*0430*/  IMAD.WIDE R14, R0, 0x4, R10 ;  /* 0x00000004000e7825 */ /* 0x000fc800078e020a */
[C---:B------:R-:W-:Y:S01]  /*0440*/  IMAD.WIDE R18, R0.reuse, 0x4, R14 ;  /* 0x0000000400127825 */ /* 0x040fe200078e020e */
[----:B------:R-:W-:-:S04]  /*0450*/  LEA R7, R0, R7, 0x2 ;  /* 0x0000000700077211 */ /* 0x000fc800078e10ff */
[----:B------:R-:W-:Y:S01]  /*0460*/  ISETP.GE.AND P0, PT, R7, UR6, PT ;  /* 0x0000000607007c0c */ /* 0x000fe2000bf06270 */
[----:B--2---:R0:W-:Y:S04]  /*0470*/  STG.E desc[UR4][R22.64], R21 ;  /* 0x0000001516007986 */ /* 0x0041e8000c101904 */
[----:B---3--:R0:W-:Y:S04]  /*0480*/  STG.E desc[UR4][R10.64], R9 ;  /* 0x000000090a007986 */ /* 0x0081e8000c101904 */
[----:B----4-:R0:W-:Y:S04]  /*0490*/  STG.E desc[UR4][R14.64], R13 ;  /* 0x0000000d0e007986 */ /* 0x0101e8000c101904 */
[----:B-----5:R0:W-:Y:S01]  /*04a0*/  STG.E desc[UR4][R18.64], R17 ;  /* 0x0000001112007986 */ /* 0x0201e2000c101904 */
[----:B------:R-:W-:Y:S05]  /*04b0*/  @!P0 BRA `(.L_x_8) ;  /* 0xfffffffc00b48947 */ /* 0x000fea000383ffff */
[----:B------:R-:W-:Y:S05]  /*04c0*/  EXIT ;  /* 0x000000000000794d */ /* 0x000fea0003800000 */
.L_x_9:
        /* <DEDUP_REMOVED lines=11> */
.L_x_11:


//--------------------- .nv.shared.reserved.0     --------------------------
	.section	.nv.shared.reserved.0,"aw",@nobits
	.weak		__nv_reservedSMEM_offset_0_alias
	.size		__nv_reservedSMEM_offset_0_alias, 0, 64
	.other		__nv_reservedSMEM_offset_0_alias,@"STO_CUDA_RESERVED_SHARED STV_DEFAULT"
__nv_reservedSMEM_offset_0_alias:
	.zero		0
	.zero		64


//--------------------- .nv.constant0._Z6copyf4PK6float4PS_i --------------------------
	.section	.nv.constant0._Z6copyf4PK6float4PS_i,"a",@progbits
	.sectionflags	@""
	.align	4
.nv.constant0._Z6copyf4PK6float4PS_i:
	.zero		916


//--------------------- .nv.constant0._Z4copyPKfPfi --------------------------
	.section	.nv.constant0._Z4copyPKfPfi,"a",@progbits
	.sectionflags	@""
	.align	4
.nv.constant0._Z4copyPKfPfi:
	.zero		916


//--------------------- SYMBOLS --------------------------

	.type		.nv.reservedSmem.offset0,@object
	.size		.nv.reservedSmem.offset0,0x4
